	.headerflags	@"EF_CUDA_TEXMODE_UNIFIED EF_CUDA_64BIT_ADDRESS EF_CUDA_ACCELERATORS EF_CUDA_SM90 EF_CUDA_VIRTUAL_SM(EF_CUDA_SM90)"
	.elftype	@"ET_EXEC"


//--------------------- .nv.info                  --------------------------
	.section	.nv.info,"",@"SHT_CUDA_INFO"
	.align	4


	//----- nvinfo : EIATTR_REGCOUNT
	.align		4
        /*0000*/ 	.byte	0x04, 0x2f
        /*0002*/ 	.short	(.L_3 - .L_2)
	.align		4
.L_2:
        /*0004*/ 	.word	index@(triton_poi_fused__native_batch_norm_legit_no_training_relu_threshold_backward_30)
        /*0008*/ 	.word	0x00000017


	//----- nvinfo : EIATTR_MIN_STACK_SIZE
	.align		4
.L_3:
        /*000c*/ 	.byte	0x04, 0x12
        /*000e*/ 	.short	(.L_5 - .L_4)
	.align		4
.L_4:
        /*0010*/ 	.word	index@(triton_poi_fused__native_batch_norm_legit_no_training_relu_threshold_backward_30)
        /*0014*/ 	.word	0x00000000


	//----- nvinfo : EIATTR_FRAME_SIZE
	.align		4
.L_5:
        /*0018*/ 	.byte	0x04, 0x11
        /*001a*/ 	.short	(.L_7 - .L_6)
	.align		4
.L_6:
        /*001c*/ 	.word	index@(triton_poi_fused__native_batch_norm_legit_no_training_relu_threshold_backward_30)
        /*0020*/ 	.word	0x00000000


	//----- nvinfo : EIATTR_MIN_STACK_SIZE
	.align		4
.L_7:
        /*0024*/ 	.byte	0x04, 0x12
        /*0026*/ 	.short	(.L_9 - .L_8)
	.align		4
.L_8:
        /*0028*/ 	.word	index@(triton_poi_fused__native_batch_norm_legit_no_training_relu_threshold_backward_30)
        /*002c*/ 	.word	0x00000000
.L_9:


//--------------------- .nv.info.triton_poi_fused__native_batch_norm_legit_no_training_relu_threshold_backward_30 --------------------------
	.section	.nv.info.triton_poi_fused__native_batch_norm_legit_no_training_relu_threshold_backward_30,"",@"SHT_CUDA_INFO"
	.sectionflags	@""
	.align	4


	//----- nvinfo : EIATTR_CUDA_API_VERSION
	.align		4
        /*0000*/ 	.byte	0x04, 0x37
        /*0002*/ 	.short	(.L_11 - .L_10)
.L_10:
        /*0004*/ 	.word	0x0000007c


	//----- nvinfo : EIATTR_KPARAM_INFO
	.align		4
.L_11:
        /*0008*/ 	.byte	0x04, 0x17
        /*000a*/ 	.short	(.L_13 - .L_12)
.L_12:
        /*000c*/ 	.word	0x00000000
        /*0010*/ 	.short	0x0008
        /*0012*/ 	.short	0x003c
        /*0014*/ 	.byte	0x00, 0xf0, 0x11, 0x00


	//----- nvinfo : EIATTR_KPARAM_INFO
	.align		4
.L_13:
        /*0018*/ 	.byte	0x04, 0x17
        /*001a*/ 	.short	(.L_15 - .L_14)
.L_14:
        /*001c*/ 	.word	0x00000000
        /*0020*/ 	.short	0x0007
        /*0022*/ 	.short	0x0038
        /*0024*/ 	.byte	0x00, 0xf0, 0x11, 0x00


	//----- nvinfo : EIATTR_KPARAM_INFO
	.align		4
.L_15:
        /*0028*/ 	.byte	0x04, 0x17
        /*002a*/ 	.short	(.L_17 - .L_16)
.L_16:
        /*002c*/ 	.word	0x00000000
        /*0030*/ 	.short	0x0006
        /*0032*/ 	.short	0x0030
        /*0034*/ 	.byte	0x00, 0xf4, 0x21, 0x00


	//----- nvinfo : EIATTR_KPARAM_INFO
	.align		4
.L_17:
        /*0038*/ 	.byte	0x04, 0x17
        /*003a*/ 	.short	(.L_19 - .L_18)
.L_18:
        /*003c*/ 	.word	0x00000000
        /*0040*/ 	.short	0x0005
        /*0042*/ 	.short	0x0028
        /*0044*/ 	.byte	0x00, 0xf4, 0x21, 0x00


	//----- nvinfo : EIATTR_KPARAM_INFO
	.align		4
.L_19:
        /*0048*/ 	.byte	0x04, 0x17
        /*004a*/ 	.short	(.L_21 - .L_20)
.L_20:
        /*004c*/ 	.word	0x00000000
        /*0050*/ 	.short	0x0004
        /*0052*/ 	.short	0x0020
        /*0054*/ 	.byte	0x00, 0xf4, 0x21, 0x00


	//----- nvinfo : EIATTR_KPARAM_INFO
	.align		4
.L_21:
        /*0058*/ 	.byte	0x04, 0x17
        /*005a*/ 	.short	(.L_23 - .L_22)
.L_22:
        /*005c*/ 	.word	0x00000000
        /*0060*/ 	.short	0x0003
        /*0062*/ 	.short	0x0018
        /*0064*/ 	.byte	0x00, 0xf4, 0x21, 0x00


	//----- nvinfo : EIATTR_KPARAM_INFO
	.align		4
.L_23:
        /*0068*/ 	.byte	0x04, 0x17
        /*006a*/ 	.short	(.L_25 - .L_24)
.L_24:
        /*006c*/ 	.word	0x00000000
        /*0070*/ 	.short	0x0002
        /*0072*/ 	.short	0x0010
        /*0074*/ 	.byte	0x00, 0xf4, 0x21, 0x00


	//----- nvinfo : EIATTR_KPARAM_INFO
	.align		4
.L_25:
        /*0078*/ 	.byte	0x04, 0x17
        /*007a*/ 	.short	(.L_27 - .L_26)
.L_26:
        /*007c*/ 	.word	0x00000000
        /*0080*/ 	.short	0x0001
        /*0082*/ 	.short	0x0008
        /*0084*/ 	.byte	0x00, 0xf4, 0x21, 0x00


	//----- nvinfo : EIATTR_KPARAM_INFO
	.align		4
.L_27:
        /*0088*/ 	.byte	0x04, 0x17
        /*008a*/ 	.short	(.L_29 - .L_28)
.L_28:
        /*008c*/ 	.word	0x00000000
        /*0090*/ 	.short	0x0000
        /*0092*/ 	.short	0x0000
        /*0094*/ 	.byte	0x00, 0xf4, 0x21, 0x00


	//----- nvinfo : EIATTR_SPARSE_MMA_MASK
	.align		4
.L_29:
        /*0098*/ 	.byte	0x03, 0x50
        /*009a*/ 	.short	0x0000


	//----- nvinfo : EIATTR_MAXREG_COUNT
	.align		4
        /*009c*/ 	.byte	0x03, 0x1b
        /*009e*/ 	.short	0x00ff


	//----- nvinfo : EIATTR_EXIT_INSTR_OFFSETS
	.align		4
        /*00a0*/ 	.byte	0x04, 0x1c
        /*00a2*/ 	.short	(.L_31 - .L_30)


	//   ....[0]....
.L_30:
        /*00a4*/ 	.word	0x00000630


	//   ....[1]....
        /*00a8*/ 	.word	0x00000650


	//----- nvinfo : EIATTR_REQNTID
	.align		4
.L_31:
        /*00ac*/ 	.byte	0x04, 0x10
        /*00ae*/ 	.short	(.L_33 - .L_32)
.L_32:
        /*00b0*/ 	.word	0x00000080
        /*00b4*/ 	.word	0x00000001
        /*00b8*/ 	.word	0x00000001


	//----- nvinfo : EIATTR_CBANK_PARAM_SIZE
	.align		4
.L_33:
        /*00bc*/ 	.byte	0x03, 0x19
        /*00be*/ 	.short	0x0040


	//----- nvinfo : EIATTR_PARAM_CBANK
	.align		4
        /*00c0*/ 	.byte	0x04, 0x0a
        /*00c2*/ 	.short	(.L_35 - .L_34)
	.align		4
.L_34:
        /*00c4*/ 	.word	index@(.nv.constant0.triton_poi_fused__native_batch_norm_legit_no_training_relu_threshold_backward_30)
        /*00c8*/ 	.short	0x0210
        /*00ca*/ 	.short	0x0040


	//----- nvinfo : EIATTR_SW_WAR
	.align		4
.L_35:
        /*00cc*/ 	.byte	0x04, 0x36
        /*00ce*/ 	.short	(.L_37 - .L_36)
.L_36:
        /*00d0*/ 	.word	0x00000008
.L_37:


//--------------------- .nv.callgraph             --------------------------
	.section	.nv.callgraph,"",@"SHT_CUDA_CALLGRAPH"
	.align	4
	.sectionentsize	8
	.align		4
        /*0000*/ 	.word	0x00000000
	.align		4
        /*0004*/ 	.word	0xffffffff
	.align		4
        /*0008*/ 	.word	0x00000000
	.align		4
        /*000c*/ 	.word	0xfffffffe
	.align		4
        /*0010*/ 	.word	0x00000000
	.align		4
        /*0014*/ 	.word	0xfffffffd
	.align		4
        /*0018*/ 	.word	0x00000000
	.align		4
        /*001c*/ 	.word	0xfffffffc


//--------------------- .nv.constant4             --------------------------
	.section	.nv.constant4,"a",@progbits
	.align	8
	.align		8
.nv.constant4:
        /*0000*/ 	.dword	_$_str
	.align		8
        /*0008*/ 	.dword	_$_str_$_2


//--------------------- .text.triton_poi_fused__native_batch_norm_legit_no_training_relu_threshold_backward_30 --------------------------
	.section	.text.triton_poi_fused__native_batch_norm_legit_no_training_relu_threshold_backward_30,"ax",@progbits
	.sectionflags	@"SHF_BARRIERS=1"
	.align	128
        .global         triton_poi_fused__native_batch_norm_legit_no_training_relu_threshold_backward_30
        .type           triton_poi_fused__native_batch_norm_legit_no_training_relu_threshold_backward_30,@function
        .size           triton_poi_fused__native_batch_norm_legit_no_training_relu_threshold_backward_30,(.L_x_1 - triton_poi_fused__native_batch_norm_legit_no_training_relu_threshold_backward_30)
        .other          triton_poi_fused__native_batch_norm_legit_no_training_relu_threshold_backward_30,@"STO_CUDA_ENTRY STV_DEFAULT"
triton_poi_fused__native_batch_norm_legit_no_training_relu_threshold_backward_30:
.text.triton_poi_fused__native_batch_norm_legit_no_training_relu_threshold_backward_30:
[----:B------:R-:W0:Y:S01]  /*0000*/  LDC R1, c[0x0][0x28] ;  /* 0x00000a00ff017b82 */ /* 0x000e220000000800 */
[----:B------:R-:W1:Y:S07]  /*0010*/  S2R R14, SR_CTAID.Y ;  /* 0x00000000000e7919 */ /* 0x000e6e0000002600 */
[----:B------:R-:W2:Y:S01]  /*0020*/  LDC.64 R4, c[0x0][0x220] ;  /* 0x00008800ff047b82 */ /* 0x000ea20000000a00 */
[----:B------:R-:W-:Y:S01]  /*0030*/  ULDC.64 UR6, c[0x0][0x208] ;  /* 0x0000820000067ab9 */ /* 0x000fe20000000a00 */
[----:B------:R-:W3:Y:S06]  /*0040*/  S2R R12, SR_TID.X ;  /* 0x00000000000c7919 */ /* 0x000eec0000002100 */
[----:B------:R-:W4:Y:S08]  /*0050*/  LDC.64 R16, c[0x0][0x218] ;  /* 0x00008600ff107b82 */ /* 0x000f300000000a00 */
[----:B------:R-:W5:Y:S08]  /*0060*/  LDC.64 R18, c[0x0][0x210] ;  /* 0x00008400ff127b82 */ /* 0x000f700000000a00 */
[----:B------:R-:W5:Y:S01]  /*0070*/  LDC.64 R6, c[0x0][0x228] ;  /* 0x00008a00ff067b82 */ /* 0x000f620000000a00 */
[----:B-1----:R-:W-:-:S07]  /*0080*/  IMAD.SHL.U32 R14, R14, 0x40, RZ ;  /* 0x000000400e0e7824 */ /* 0x002fce00078e00ff */
[----:B------:R-:W1:Y:S01]  /*0090*/  LDC.64 R8, c[0x0][0x230] ;  /* 0x00008c00ff087b82 */ /* 0x000e620000000a00 */
[----:B---3--:R-:W-:-:S05]  /*00a0*/  IMAD.SHL.U32 R11, R12, 0x2, RZ ;  /* 0x000000020c0b7824 */ /* 0x008fca00078e00ff */
[----:B------:R-:W-:-:S05]  /*00b0*/  LOP3.LUT R15, R14, 0x3e, R11, 0xf8, !PT ;  /* 0x0000003e0e0f7812 */ /* 0x000fca00078ef80b */
[----:B------:R-:W-:-:S05]  /*00c0*/  IMAD.HI R0, R15, 0x66666667, RZ ;  /* 0x666666670f007827 */ /* 0x000fca00078e02ff */
[----:B------:R-:W-:-:S04]  /*00d0*/  SHF.R.U32.HI R3, RZ, 0x1f, R0 ;  /* 0x0000001fff037819 */ /* 0x000fc80000011600 */
[----:B------:R-:W-:-:S05]  /*00e0*/  LEA.HI.SX32 R10, R0, R3, 0x17 ;  /* 0x00000003000a7211 */ /* 0x000fca00078fbaff */
[----:B------:R-:W-:-:S04]  /*00f0*/  IMAD R15, R10, -0x500, R15 ;  /* 0xfffffb000a0f7824 */ /* 0x000fc800078e020f */
[C---:B--2---:R-:W-:Y:S01]  /*0100*/  IMAD.WIDE R4, R15.reuse, 0x4, R4 ;  /* 0x000000040f047825 */ /* 0x044fe200078e0204 */
[----:B------:R-:W2:Y:S05]  /*0110*/  S2R R0, SR_CTAID.X ;  /* 0x0000000000007919 */ /* 0x000eaa0000002500 */
[----:B------:R-:W3:Y:S01]  /*0120*/  LDG.E.EL.64 R4, desc[UR6][R4.64] ;  /* 0x0000000604047981 */ /* 0x000ee2000c2e1b00 */
[----:B------:R-:W-:Y:S01]  /*0130*/  SHF.R.U32.HI R13, RZ, 0x5, R12 ;  /* 0x00000005ff0d7819 */ /* 0x000fe2000001160c */
[----:B----4-:R-:W-:-:S03]  /*0140*/  IMAD.WIDE R16, R15, 0x4, R16 ;  /* 0x000000040f107825 */ /* 0x010fc600078e0210 */
[----:B------:R-:W-:Y:S01]  /*0150*/  SGXT.U32 R13, R13, 0x2 ;  /* 0x000000020d0d781a */ /* 0x000fe20000000000 */
[C---:B0----5:R-:W-:Y:S02]  /*0160*/  IMAD.WIDE R6, R15.reuse, 0x4, R6 ;  /* 0x000000040f067825 */ /* 0x061fe400078e0206 */
[----:B------:R-:W4:Y:S02]  /*0170*/  LDG.E.EL.64 R16, desc[UR6][R16.64] ;  /* 0x0000000610107981 */ /* 0x000f24000c2e1b00 */
[----:B-1----:R-:W-:Y:S02]  /*0180*/  IMAD.WIDE R8, R15, 0x4, R8 ;  /* 0x000000040f087825 */ /* 0x002fe400078e0208 */
[----:B------:R-:W5:Y:S04]  /*0190*/  LDG.E.EL.64 R6, desc[UR6][R6.64] ;  /* 0x0000000606067981 */ /* 0x000f68000c2e1b00 */
[----:B------:R-:W5:Y:S01]  /*01a0*/  LDG.E.EL.64 R8, desc[UR6][R8.64] ;  /* 0x0000000608087981 */ /* 0x000f62000c2e1b00 */
[----:B--2---:R-:W-:-:S05]  /*01b0*/  IMAD.SHL.U32 R0, R0, 0x4, RZ ;  /* 0x0000000400007824 */ /* 0x004fca00078e00ff */
[----:B------:R-:W-:-:S04]  /*01c0*/  LOP3.LUT R2, R0, R13, RZ, 0xfc, !PT ;  /* 0x0000000d00027212 */ /* 0x000fc800078efcff */
[C---:B------:R-:W-:Y:S01]  /*01d0*/  ISETP.GE.AND P0, PT, R2.reuse, 0x4, PT ;  /* 0x000000040200780c */ /* 0x040fe20003f06270 */
[----:B------:R-:W-:-:S04]  /*01e0*/  IMAD R3, R2, 0x500, R15 ;  /* 0x0000050002037824 */ /* 0x000fc800078e020f */
[----:B------:R-:W-:Y:S01]  /*01f0*/  IMAD R10, R10, 0x1400, R3 ;  /* 0x000014000a0a7824 */ /* 0x000fe200078e0203 */
[----:B------:R-:W-:-:S03]  /*0200*/  CS2R R2, SRZ ;  /* 0x0000000000027805 */ /* 0x000fc6000001ff00 */
[----:B------:R-:W-:-:S05]  /*0210*/  IMAD.WIDE R18, R10, 0x4, R18 ;  /* 0x000000040a127825 */ /* 0x000fca00078e0212 */
[----:B------:R-:W4:Y:S01]  /*0220*/  @!P0 LDG.E.EL.64 R2, desc[UR6][R18.64] ;  /* 0x0000000612028981 */ /* 0x000f22000c2e1b00 */
[----:B------:R-:W0:Y:S01]  /*0230*/  S2UR UR5, SR_CgaCtaId ;  /* 0x00000000000579c3 */ /* 0x000e220000008800 */
[----:B------:R-:W-:Y:S02]  /*0240*/  UMOV UR4, 0x400 ;  /* 0x0000040000047882 */ /* 0x000fe40000000000 */
[----:B0-----:R-:W-:Y:S01]  /*0250*/  UPRMT UR4, UR5, 0x654, UR4 ;  /* 0x0000065405047896 */ /* 0x001fe20008000004 */
[----:B------:R-:W-:Y:S01]  /*0260*/  LOP3.LUT R0, R0, 0x2, R11, 0xf8, !PT ;  /* 0x0000000200007812 */ /* 0x000fe200078ef80b */
[----:B---3--:R-:W-:Y:S01]  /*0270*/  FADD R4, R4, 9.9999997473787516356e-06 ;  /* 0x3727c5ac04047421 */ /* 0x008fe20000000000 */
[----:B------:R-:W-:-:S03]  /*0280*/  FADD R5, R5, 9.9999997473787516356e-06 ;  /* 0x3727c5ac05057421 */ /* 0x000fc60000000000 */
[----:B------:R-:W0:Y:S08]  /*0290*/  MUFU.SQRT R15, R4 ;  /* 0x00000004000f7308 */ /* 0x000e300000002000 */
[----:B------:R-:W1:Y:S01]  /*02a0*/  MUFU.SQRT R20, R5 ;  /* 0x0000000500147308 */ /* 0x000e620000002000 */
[C---:B0-----:R-:W-:Y:S02]  /*02b0*/  FSETP.GT.AND P1, PT, R15.reuse, 8.50705917302346158658e+37, PT ;  /* 0x7e8000000f00780b */ /* 0x041fe40003f24000 */
[----:B------:R-:W-:-:S02]  /*02c0*/  FSETP.GEU.AND P3, PT, R15, 1.175494350822287508e-38, PT ;  /* 0x008000000f00780b */ /* 0x000fc40003f6e000 */
[C---:B-1----:R-:W-:Y:S02]  /*02d0*/  FSETP.GT.AND P2, PT, R20.reuse, 8.50705917302346158658e+37, PT ;  /* 0x7e8000001400780b */ /* 0x042fe40003f44000 */
[----:B------:R-:W-:-:S07]  /*02e0*/  FSETP.GEU.AND P4, PT, R20, 1.175494350822287508e-38, PT ;  /* 0x008000001400780b */ /* 0x000fce0003f8e000 */
[----:B------:R-:W-:-:S04]  /*02f0*/  @P1 FMUL R15, R15, 0.25 ;  /* 0x3e8000000f0f1820 */ /* 0x000fc80000400000 */
[----:B------:R-:W-:Y:S01]  /*0300*/  @!P3 FMUL R15, R15, 16777216 ;  /* 0x4b8000000f0fb820 */ /* 0x000fe20000400000 */
[----:B------:R-:W-:-:S04]  /*0310*/  @P2 FMUL R20, R20, 0.25 ;  /* 0x3e80000014142820 */ /* 0x000fc80000400000 */
[----:B------:R-:W-:Y:S01]  /*0320*/  @!P4 FMUL R20, R20, 16777216 ;  /* 0x4b8000001414c820 */ /* 0x000fe20000400000 */
[----:B------:R-:W0:Y:S01]  /*0330*/  MUFU.RCP R15, R15 ;  /* 0x0000000f000f7308 */ /* 0x000e220000001000 */
[----:B------:R-:W-:-:S07]  /*0340*/  IMAD.MOV.U32 R5, RZ, RZ, 0x3e800000 ;  /* 0x3e800000ff057424 */ /* 0x000fce00078e00ff */
[----:B------:R-:W1:Y:S01]  /*0350*/  MUFU.RCP R20, R20 ;  /* 0x0000001400147308 */ /* 0x000e620000001000 */
[C---:B------:R-:W-:Y:S02]  /*0360*/  FSEL R4, R5.reuse, 1, P1 ;  /* 0x3f80000005047808 */ /* 0x040fe40000800000 */
[----:B------:R-:W-:-:S03]  /*0370*/  FSEL R5, R5, 1, P2 ;  /* 0x3f80000005057808 */ /* 0x000fc60001000000 */
[----:B------:R-:W-:Y:S02]  /*0380*/  @!P3 FMUL R4, R4, 16777216 ;  /* 0x4b8000000404b820 */ /* 0x000fe40000400000 */
[----:B------:R-:W-:Y:S01]  /*0390*/  @!P4 FMUL R5, R5, 16777216 ;  /* 0x4b8000000505c820 */ /* 0x000fe20000400000 */
[----:B----4-:R-:W-:Y:S01]  /*03a0*/  FADD R18, -R17, R3 ;  /* 0x0000000311127221 */ /* 0x010fe20000000100 */
[----:B------:R-:W-:Y:S01]  /*03b0*/  FADD R16, -R16, R2 ;  /* 0x0000000210107221 */ /* 0x000fe20000000100 */
[----:B0-----:R-:W-:Y:S01]  /*03c0*/  FMUL R15, R15, R4 ;  /* 0x000000040f0f7220 */ /* 0x001fe20000400000 */
[----:B-1----:R-:W-:Y:S01]  /*03d0*/  FMUL R5, R20, R5 ;  /* 0x0000000514057220 */ /* 0x002fe20000400000 */
[----:B------:R-:W-:Y:S02]  /*03e0*/  SHF.L.U32 R2, R12, 0x3, RZ ;  /* 0x000000030c027819 */ /* 0x000fe400000006ff */
[----:B------:R-:W-:Y:S01]  /*03f0*/  FMUL R15, R15, R16 ;  /* 0x000000100f0f7220 */ /* 0x000fe20000400000 */
[----:B------:R-:W-:Y:S01]  /*0400*/  FMUL R18, R5, R18 ;  /* 0x0000001205127220 */ /* 0x000fe20000400000 */
[----:B------:R-:W-:-:S02]  /*0410*/  LOP3.LUT R3, R2, 0xf8, RZ, 0xc0, !PT ;  /* 0x000000f802037812 */ /* 0x000fc400078ec0ff */
[----:B-----5:R-:W-:Y:S01]  /*0420*/  FFMA R6, R6, R15, R8 ;  /* 0x0000000f06067223 */ /* 0x020fe20000000008 */
[----:B------:R-:W-:Y:S01]  /*0430*/  FFMA R7, R7, R18, R9 ;  /* 0x0000001207077223 */ /* 0x000fe20000000009 */
[----:B------:R-:W-:Y:S01]  /*0440*/  LOP3.LUT R13, R13, 0xf8, R2, 0xf8, !PT ;  /* 0x000000f80d0d7812 */ /* 0x000fe200078ef802 */
[----:B------:R-:W-:Y:S02]  /*0450*/  VIADD R4, R3, UR4 ;  /* 0x0000000403047c36 */ /* 0x000fe40008000000 */
[C---:B------:R-:W-:Y:S02]  /*0460*/  FSETP.GEU.AND P1, PT, R6.reuse, RZ, PT ;  /* 0x000000ff0600720b */ /* 0x040fe40003f2e000 */
[----:B------:R-:W-:Y:S01]  /*0470*/  FSETP.GEU.AND P2, PT, R7, RZ, PT ;  /* 0x000000ff0700720b */ /* 0x000fe20003f4e000 */
[----:B------:R-:W-:Y:S01]  /*0480*/  IMAD R13, R13, 0x4, R4 ;  /* 0x000000040d0d7824 */ /* 0x000fe200078e0204 */
[----:B------:R-:W-:Y:S01]  /*0490*/  FSEL R16, R6, RZ, P1 ;  /* 0x000000ff06107208 */ /* 0x000fe20000800000 */
[----:B------:R-:W0:Y:S01]  /*04a0*/  LDC.64 R4, c[0x0][0x238] ;  /* 0x00008e00ff047b82 */ /* 0x000e220000000a00 */
[----:B------:R-:W-:-:S03]  /*04b0*/  FSEL R8, R7, RZ, P2 ;  /* 0x000000ff07087208 */ /* 0x000fc60001000000 */
[----:B------:R-:W-:Y:S04]  /*04c0*/  STS [R13], R16 ;  /* 0x000000100d007388 */ /* 0x000fe80000000800 */
[----:B------:R-:W-:Y:S01]  /*04d0*/  STS [R13+0x14], R8 ;  /* 0x000014080d007388 */ /* 0x000fe20000000800 */
[----:B------:R-:W-:Y:S02]  /*04e0*/  LOP3.LUT R3, R2, 0x3f8, RZ, 0xc0, !PT ;  /* 0x000003f802037812 */ /* 0x000fe400078ec0ff */
[----:B------:R-:W-:-:S04]  /*04f0*/  LOP3.LUT R2, R11, 0xfc, RZ, 0xc0, !PT ;  /* 0x000000fc0b027812 */ /* 0x000fc800078ec0ff */
[----:B------:R-:W-:Y:S01]  /*0500*/  IADD3 R6, R3, UR4, R2 ;  /* 0x0000000403067c10 */ /* 0x000fe2000fffe002 */
[----:B------:R-:W-:Y:S01]  /*0510*/  BAR.SYNC.DEFER_BLOCKING 0x0 ;  /* 0x0000000000007b1d */ /* 0x000fe20000010000 */
[----:B------:R-:W-:Y:S02]  /*0520*/  SHF.R.U32.HI R7, RZ, 0x1, R12 ;  /* 0x00000001ff077819 */ /* 0x000fe4000001160c */
[----:B------:R-:W-:Y:S02]  /*0530*/  ISETP.GE.AND P1, PT, R0, 0x4, PT ;  /* 0x000000040000780c */ /* 0x000fe40003f26270 */
[----:B------:R-:W-:Y:S01]  /*0540*/  FSETP.GTU.AND P3, PT, R16, RZ, PT ;  /* 0x000000ff1000720b */ /* 0x000fe20003f6c000 */
[----:B------:R-:W-:Y:S01]  /*0550*/  ULDC.64 UR4, c[0x0][0x240] ;  /* 0x0000900000047ab9 */ /* 0x000fe20000000a00 */
[----:B------:R-:W-:Y:S04]  /*0560*/  LDS R2, [R6] ;  /* 0x0000000006027984 */ /* 0x000fe80000000800 */
[----:B------:R1:W2:Y:S01]  /*0570*/  LDS R3, [R6+0x4] ;  /* 0x0000040006037984 */ /* 0x0002a20000000800 */
[----:B------:R-:W-:-:S04]  /*0580*/  SGXT.U32 R7, R7, 0x6 ;  /* 0x000000060707781a */ /* 0x000fc80000000000 */
[----:B------:R-:W-:Y:S02]  /*0590*/  LOP3.LUT R7, R14, R7, RZ, 0xfc, !PT ;  /* 0x000000070e077212 */ /* 0x000fe400078efcff */
[----:B------:R-:W-:Y:S02]  /*05a0*/  FSETP.GTU.AND P2, PT, R8, RZ, PT ;  /* 0x000000ff0800720b */ /* 0x000fe40003f4c000 */
[----:B------:R-:W-:Y:S02]  /*05b0*/  LEA R7, R7, R0, 0x2 ;  /* 0x0000000007077211 */ /* 0x000fe400078e10ff */
[----:B------:R-:W-:-:S03]  /*05c0*/  SEL R0, RZ, 0x1, P3 ;  /* 0x00000001ff007807 */ /* 0x000fc60001800000 */
[----:B0-----:R-:W-:Y:S01]  /*05d0*/  IMAD.WIDE R4, R7, 0x4, R4 ;  /* 0x0000000407047825 */ /* 0x001fe200078e0204 */
[----:B------:R-:W-:Y:S02]  /*05e0*/  SEL R7, RZ, 0x100, P2 ;  /* 0x00000100ff077807 */ /* 0x000fe40001000000 */
[----:B-1----:R-:W-:-:S03]  /*05f0*/  IADD3 R6, P2, R10, UR4, RZ ;  /* 0x000000040a067c10 */ /* 0x002fc6000ff5e0ff */
[----:B------:R-:W-:Y:S01]  /*0600*/  IMAD.IADD R9, R0, 0x1, R7 ;  /* 0x0000000100097824 */ /* 0x000fe200078e0207 */
[----:B------:R-:W-:Y:S01]  /*0610*/  LEA.HI.X.SX32 R7, R10, UR5, 0x1, P2 ;  /* 0x000000050a077c11 */ /* 0x000fe200090f0eff */
[----:B--2---:R0:W-:Y:S02]  /*0620*/  @!P1 STG.E.64 desc[UR6][R4.64], R2 ;  /* 0x0000000204009986 */ /* 0x0041e4000c101b06 */
[----:B0-----:R-:W-:Y:S06]  /*0630*/  @P0 EXIT ;  /* 0x000000000000094d */ /* 0x001fec0003800000 */
[----:B------:R-:W-:Y:S01]  /*0640*/  STG.E.U16 desc[UR6][R6.64], R9 ;  /* 0x0000000906007986 */ /* 0x000fe2000c101506 */
[----:B------:R-:W-:Y:S05]  /*0650*/  EXIT ;  /* 0x000000000000794d */ /* 0x000fea0003800000 */
.L_x_0:
[----:B------:R-:W-:-:S00]  /*0660*/  BRA `(.L_x_0) ;  /* 0xfffffffc00fc7947 */ /* 0x000fc0000383ffff */
[----:B------:R-:W-:-:S00]  /*0670*/  NOP ;  /* 0x0000000000007918 */ /* 0x000fc00000000000 */
        /* <DEDUP_REMOVED lines=8> */
.L_x_1:


//--------------------- .nv.global.init           --------------------------
	.section	.nv.global.init,"aw",@progbits
.nv.global.init:
	.type		_$_str,@object
	.size		_$_str,(_$_str_$_2 - _$_str)
_$_str:
        /*0000*/ 	.byte	0x5f, 0x5f, 0x43, 0x55, 0x44, 0x41, 0x5f, 0x46, 0x54, 0x5a, 0x00
	.type		_$_str_$_2,@object
	.size		_$_str_$_2,(.L_1 - _$_str_$_2)
_$_str_$_2:
        /*000b*/ 	.byte	0x5f, 0x5f, 0x43, 0x55, 0x44, 0x41, 0x5f, 0x50, 0x52, 0x45, 0x43, 0x5f, 0x53, 0x51, 0x52, 0x54
        /*001b*/ 	.byte	0x00
.L_1:


//--------------------- .nv.shared.triton_poi_fused__native_batch_norm_legit_no_training_relu_threshold_backward_30 --------------------------
	.section	.nv.shared.triton_poi_fused__native_batch_norm_legit_no_training_relu_threshold_backward_30,"aw",@nobits
	.sectionflags	@""
	.align	16
	.zero		1024


//--------------------- .nv.constant0.triton_poi_fused__native_batch_norm_legit_no_training_relu_threshold_backward_30 --------------------------
	.section	.nv.constant0.triton_poi_fused__native_batch_norm_legit_no_training_relu_threshold_backward_30,"a",@progbits
	.sectionflags	@""
	.align	4
.nv.constant0.triton_poi_fused__native_batch_norm_legit_no_training_relu_threshold_backward_30:
	.zero		592
